//
// Generated by NVIDIA NVVM Compiler
//
// Compiler Build ID: CL-36424714
// Cuda compilation tools, release 13.0, V13.0.88
// Based on NVVM 20.0.0
//

.version 9.0
.target sm_100
.address_size 64

	// .globl	_Z11init_bucketPii

.visible .entry _Z11init_bucketPii(
	.param .u64 .ptr .align 1 _Z11init_bucketPii_param_0,
	.param .u32 _Z11init_bucketPii_param_1
)
{
	.reg .pred 	%p<2>;
	.reg .b32 	%r<7>;
	.reg .b64 	%rd<5>;

	ld.param.u64 	%rd1, [_Z11init_bucketPii_param_0];
	ld.param.u32 	%r2, [_Z11init_bucketPii_param_1];
	mov.u32 	%r3, %ctaid.x;
	mov.u32 	%r4, %ntid.x;
	mov.u32 	%r5, %tid.x;
	mad.lo.s32 	%r1, %r3, %r4, %r5;
	setp.ge.s32 	%p1, %r1, %r2;
	@%p1 bra 	$L__BB0_2;
	cvta.to.global.u64 	%rd2, %rd1;
	mul.wide.s32 	%rd3, %r1, 4;
	add.s64 	%rd4, %rd2, %rd3;
	mov.b32 	%r6, 0;
	st.global.u32 	[%rd4], %r6;
$L__BB0_2:
	ret;

}
	// .globl	_Z5countPiS_i
.visible .entry _Z5countPiS_i(
	.param .u64 .ptr .align 1 _Z5countPiS_i_param_0,
	.param .u64 .ptr .align 1 _Z5countPiS_i_param_1,
	.param .u32 _Z5countPiS_i_param_2
)
{
	.reg .pred 	%p<2>;
	.reg .b32 	%r<8>;
	.reg .b64 	%rd<9>;

	ld.param.u64 	%rd1, [_Z5countPiS_i_param_0];
	ld.param.u64 	%rd2, [_Z5countPiS_i_param_1];
	ld.param.u32 	%r2, [_Z5countPiS_i_param_2];
	mov.u32 	%r3, %ctaid.x;
	mov.u32 	%r4, %ntid.x;
	mov.u32 	%r5, %tid.x;
	mad.lo.s32 	%r1, %r3, %r4, %r5;
	setp.ge.s32 	%p1, %r1, %r2;
	@%p1 bra 	$L__BB1_2;
	cvta.to.global.u64 	%rd3, %rd1;
	cvta.to.global.u64 	%rd4, %rd2;
	mul.wide.s32 	%rd5, %r1, 4;
	add.s64 	%rd6, %rd3, %rd5;
	ld.global.u32 	%r6, [%rd6];
	mul.wide.s32 	%rd7, %r6, 4;
	add.s64 	%rd8, %rd4, %rd7;
	atom.global.add.u32 	%r7, [%rd8], 1;
$L__BB1_2:
	ret;

}


// ===== COMPILED SASS (sm_100) =====

	.target	sm_100

	.elftype	@"ET_EXEC"


//--------------------- .note.nv.tkinfo           --------------------------
	.section	.note.nv.tkinfo,"",@"SHT_NOTE"
	.sectionflags	@"SHF_NOTE_NV_TKINFO"
	.tkinfo
        /*0018*/ 	.word	0x00000002
        /*0030*/ 	.string	""
        /*0030*/ 	.string	"ptxas"
        /*0030*/ 	.string	"Cuda compilation tools, release 13.0, V13.0.88"
        /*0030*/ 	.string	"Build cuda_13.0.r13.0/compiler.36424714_0"
        /*0030*/ 	.string	"-arch sm_100 -m 64 "



//--------------------- .note.nv.cuinfo           --------------------------
	.section	.note.nv.cuinfo,"",@"SHT_NOTE"
	.sectionflags	@"SHF_NOTE_NV_CUINFO"
        /*0018*/ 	.short	0x0002
        /*001a*/ 	.short	0x0064
        /*001c*/ 	.short	0x0082
	.zero		2


//--------------------- .nv.info                  --------------------------
	.section	.nv.info,"",@"SHT_CUDA_INFO"
	.align	4


	//----- nvinfo : EIATTR_REGCOUNT
	.align		4
        /*0000*/ 	.byte	0x04, 0x2f
        /*0002*/ 	.short	(.L_1 - .L_0)
	.align		4
.L_0:
        /*0004*/ 	.word	index@(_Z11init_bucketPii)
        /*0008*/ 	.word	0x00000008


	//----- nvinfo : EIATTR_FRAME_SIZE
	.align		4
.L_1:
        /*000c*/ 	.byte	0x04, 0x11
        /*000e*/ 	.short	(.L_3 - .L_2)
	.align		4
.L_2:
        /*0010*/ 	.word	index@(_Z11init_bucketPii)
        /*0014*/ 	.word	0x00000000


	//----- nvinfo : EIATTR_REGCOUNT
	.align		4
.L_3:
        /*0018*/ 	.byte	0x04, 0x2f
        /*001a*/ 	.short	(.L_5 - .L_4)
	.align		4
.L_4:
        /*001c*/ 	.word	index@(_Z5countPiS_i)
        /*0020*/ 	.word	0x0000000a


	//----- nvinfo : EIATTR_FRAME_SIZE
	.align		4
.L_5:
        /*0024*/ 	.byte	0x04, 0x11
        /*0026*/ 	.short	(.L_7 - .L_6)
	.align		4
.L_6:
        /*0028*/ 	.word	index@(_Z5countPiS_i)
        /*002c*/ 	.word	0x00000000


	//----- nvinfo : EIATTR_MIN_STACK_SIZE
	.align		4
.L_7:
        /*0030*/ 	.byte	0x04, 0x12
        /*0032*/ 	.short	(.L_9 - .L_8)
	.align		4
.L_8:
        /*0034*/ 	.word	index@(_Z5countPiS_i)
        /*0038*/ 	.word	0x00000000


	//----- nvinfo : EIATTR_MIN_STACK_SIZE
	.align		4
.L_9:
        /*003c*/ 	.byte	0x04, 0x12
        /*003e*/ 	.short	(.L_11 - .L_10)
	.align		4
.L_10:
        /*0040*/ 	.word	index@(_Z11init_bucketPii)
        /*0044*/ 	.word	0x00000000
.L_11:


//--------------------- .nv.compat                --------------------------
	.section	.nv.compat,"",@"SHT_CUDA_COMPAT_INFO"
	.align	4
        /*0000*/ 	.byte	0x02, 0x09, 0x00, 0x00, 0x02, 0x02, 0x01, 0x00, 0x02, 0x05, 0x05, 0x00, 0x03, 0x07, 0x01, 0x01
        /*0010*/ 	.byte	0x02, 0x03, 0x00, 0x00, 0x02, 0x06, 0x01, 0x00, 0x04, 0x0b, 0x08, 0x00, 0x09, 0x00, 0x00, 0x00
        /*0020*/ 	.byte	0x00, 0x00, 0x00, 0x00


//--------------------- .nv.info._Z5countPiS_i    --------------------------
	.section	.nv.info._Z5countPiS_i,"",@"SHT_CUDA_INFO"
	.sectionflags	@""
	.align	4


	//----- nvinfo : EIATTR_CUDA_API_VERSION
	.align		4
        /*0000*/ 	.byte	0x04, 0x37
        /*0002*/ 	.short	(.L_13 - .L_12)
.L_12:
        /*0004*/ 	.word	0x00000082


	//----- nvinfo : EIATTR_KPARAM_INFO
	.align		4
.L_13:
        /*0008*/ 	.byte	0x04, 0x17
        /*000a*/ 	.short	(.L_15 - .L_14)
.L_14:
        /*000c*/ 	.word	0x00000000
        /*0010*/ 	.short	0x0002
        /*0012*/ 	.short	0x0010
        /*0014*/ 	.byte	0x00, 0xf0, 0x11, 0x00


	//----- nvinfo : EIATTR_KPARAM_INFO
	.align		4
.L_15:
        /*0018*/ 	.byte	0x04, 0x17
        /*001a*/ 	.short	(.L_17 - .L_16)
.L_16:
        /*001c*/ 	.word	0x00000000
        /*0020*/ 	.short	0x0001
        /*0022*/ 	.short	0x0008
        /*0024*/ 	.byte	0x00, 0xf5, 0x21, 0x00


	//----- nvinfo : EIATTR_KPARAM_INFO
	.align		4
.L_17:
        /*0028*/ 	.byte	0x04, 0x17
        /*002a*/ 	.short	(.L_19 - .L_18)
.L_18:
        /*002c*/ 	.word	0x00000000
        /*0030*/ 	.short	0x0000
        /*0032*/ 	.short	0x0000
        /*0034*/ 	.byte	0x00, 0xf5, 0x21, 0x00


	//----- nvinfo : EIATTR_SPARSE_MMA_MASK
	.align		4
.L_19:
        /*0038*/ 	.byte	0x03, 0x50
        /*003a*/ 	.short	0x0000


	//----- nvinfo : EIATTR_MAXREG_COUNT
	.align		4
        /*003c*/ 	.byte	0x03, 0x1b
        /*003e*/ 	.short	0x00ff


	//----- nvinfo : EIATTR_MERCURY_ISA_VERSION
	.align		4
        /*0040*/ 	.byte	0x03, 0x5f
        /*0042*/ 	.short	0x0101


	//----- nvinfo : EIATTR_VRC_CTA_INIT_COUNT
	.align		4
        /*0044*/ 	.byte	0x02, 0x4a
	.zero		1
	.zero		1


	//----- nvinfo : EIATTR_EXIT_INSTR_OFFSETS
	.align		4
        /*0048*/ 	.byte	0x04, 0x1c
        /*004a*/ 	.short	(.L_21 - .L_20)


	//   ....[0]....
.L_20:
        /*004c*/ 	.word	0x00000070


	//   ....[1]....
        /*0050*/ 	.word	0x00000100


	//----- nvinfo : EIATTR_CBANK_PARAM_SIZE
	.align		4
.L_21:
        /*0054*/ 	.byte	0x03, 0x19
        /*0056*/ 	.short	0x0014


	//----- nvinfo : EIATTR_PARAM_CBANK
	.align		4
        /*0058*/ 	.byte	0x04, 0x0a
        /*005a*/ 	.short	(.L_23 - .L_22)
	.align		4
.L_22:
        /*005c*/ 	.word	index@(.nv.constant0._Z5countPiS_i)
        /*0060*/ 	.short	0x0380
        /*0062*/ 	.short	0x0014


	//----- nvinfo : EIATTR_SW_WAR
	.align		4
.L_23:
        /*0064*/ 	.byte	0x04, 0x36
        /*0066*/ 	.short	(.L_25 - .L_24)
.L_24:
        /*0068*/ 	.word	0x00000008
.L_25:


//--------------------- .nv.info._Z11init_bucketPii --------------------------
	.section	.nv.info._Z11init_bucketPii,"",@"SHT_CUDA_INFO"
	.sectionflags	@""
	.align	4


	//----- nvinfo : EIATTR_CUDA_API_VERSION
	.align		4
        /*0000*/ 	.byte	0x04, 0x37
        /*0002*/ 	.short	(.L_27 - .L_26)
.L_26:
        /*0004*/ 	.word	0x00000082


	//----- nvinfo : EIATTR_KPARAM_INFO
	.align		4
.L_27:
        /*0008*/ 	.byte	0x04, 0x17
        /*000a*/ 	.short	(.L_29 - .L_28)
.L_28:
        /*000c*/ 	.word	0x00000000
        /*0010*/ 	.short	0x0001
        /*0012*/ 	.short	0x0008
        /*0014*/ 	.byte	0x00, 0xf0, 0x11, 0x00


	//----- nvinfo : EIATTR_KPARAM_INFO
	.align		4
.L_29:
        /*0018*/ 	.byte	0x04, 0x17
        /*001a*/ 	.short	(.L_31 - .L_30)
.L_30:
        /*001c*/ 	.word	0x00000000
        /*0020*/ 	.short	0x0000
        /*0022*/ 	.short	0x0000
        /*0024*/ 	.byte	0x00, 0xf5, 0x21, 0x00


	//----- nvinfo : EIATTR_SPARSE_MMA_MASK
	.align		4
.L_31:
        /*0028*/ 	.byte	0x03, 0x50
        /*002a*/ 	.short	0x0000


	//----- nvinfo : EIATTR_MAXREG_COUNT
	.align		4
        /*002c*/ 	.byte	0x03, 0x1b
        /*002e*/ 	.short	0x00ff


	//----- nvinfo : EIATTR_MERCURY_ISA_VERSION
	.align		4
        /*0030*/ 	.byte	0x03, 0x5f
        /*0032*/ 	.short	0x0101


	//----- nvinfo : EIATTR_VRC_CTA_INIT_COUNT
	.align		4
        /*0034*/ 	.byte	0x02, 0x4a
	.zero		1
	.zero		1


	//----- nvinfo : EIATTR_EXIT_INSTR_OFFSETS
	.align		4
        /*0038*/ 	.byte	0x04, 0x1c
        /*003a*/ 	.short	(.L_33 - .L_32)


	//   ....[0]....
.L_32:
        /*003c*/ 	.word	0x00000070


	//   ....[1]....
        /*0040*/ 	.word	0x000000c0


	//----- nvinfo : EIATTR_CBANK_PARAM_SIZE
	.align		4
.L_33:
        /*0044*/ 	.byte	0x03, 0x19
        /*0046*/ 	.short	0x000c


	//----- nvinfo : EIATTR_PARAM_CBANK
	.align		4
        /*0048*/ 	.byte	0x04, 0x0a
        /*004a*/ 	.short	(.L_35 - .L_34)
	.align		4
.L_34:
        /*004c*/ 	.word	index@(.nv.constant0._Z11init_bucketPii)
        /*0050*/ 	.short	0x0380
        /*0052*/ 	.short	0x000c


	//----- nvinfo : EIATTR_SW_WAR
	.align		4
.L_35:
        /*0054*/ 	.byte	0x04, 0x36
        /*0056*/ 	.short	(.L_37 - .L_36)
.L_36:
        /*0058*/ 	.word	0x00000008
.L_37:


//--------------------- .nv.callgraph             --------------------------
	.section	.nv.callgraph,"",@"SHT_CUDA_CALLGRAPH"
	.align	4
	.sectionentsize	8
	.align		4
        /*0000*/ 	.word	0x00000000
	.align		4
        /*0004*/ 	.word	0xffffffff
	.align		4
        /*0008*/ 	.word	0x00000000
	.align		4
        /*000c*/ 	.word	0xfffffffe
	.align		4
        /*0010*/ 	.word	0x00000000
	.align		4
        /*0014*/ 	.word	0xfffffffd
	.align		4
        /*0018*/ 	.word	0x00000000
	.align		4
        /*001c*/ 	.word	0xfffffffc


//--------------------- .text._Z5countPiS_i       --------------------------
	.section	.text._Z5countPiS_i,"ax",@progbits
	.align	128
        .global         _Z5countPiS_i
        .type           _Z5countPiS_i,@function
        .size           _Z5countPiS_i,(.L_x_2 - _Z5countPiS_i)
        .other          _Z5countPiS_i,@"STO_CUDA_ENTRY STV_DEFAULT"
_Z5countPiS_i:
.text._Z5countPiS_i:
[----:B------:R-:W-:Y:S01]  /*0000*/  LDC R1, c[0x0][0x37c] ;  /* 0x0000df00ff017b82 */ /* 0x000fe20000000800 */
[----:B------:R-:W0:Y:S07]  /*0010*/  S2R R0, SR_TID.X ;  /* 0x0000000000007919 */ /* 0x000e2e0000002100 */
[----:B------:R-:W0:Y:S01]  /*0020*/  S2UR UR4, SR_CTAID.X ;  /* 0x00000000000479c3 */ /* 0x000e220000002500 */
[----:B------:R-:W1:Y:S07]  /*0030*/  LDCU UR5, c[0x0][0x390] ;  /* 0x00007200ff0577ac */ /* 0x000e6e0008000800 */
[----:B------:R-:W0:Y:S02]  /*0040*/  LDC R5, c[0x0][0x360] ;  /* 0x0000d800ff057b82 */ /* 0x000e240000000800 */
[----:B0-----:R-:W-:-:S05]  /*0050*/  IMAD R5, R5, UR4, R0 ;  /* 0x0000000405057c24 */ /* 0x001fca000f8e0200 */
[----:B-1----:R-:W-:-:S13]  /*0060*/  ISETP.GE.AND P0, PT, R5, UR5, PT ;  /* 0x0000000505007c0c */ /* 0x002fda000bf06270 */
[----:B------:R-:W-:Y:S05]  /*0070*/  @P0 EXIT ;  /* 0x000000000000094d */ /* 0x000fea0003800000 */
[----:B------:R-:W0:Y:S01]  /*0080*/  LDC.64 R2, c[0x0][0x380] ;  /* 0x0000e000ff027b82 */ /* 0x000e220000000a00 */
[----:B------:R-:W1:Y:S01]  /*0090*/  LDCU.64 UR4, c[0x0][0x358] ;  /* 0x00006b00ff0477ac */ /* 0x000e620008000a00 */
[----:B0-----:R-:W-:-:S06]  /*00a0*/  IMAD.WIDE R2, R5, 0x4, R2 ;  /* 0x0000000405027825 */ /* 0x001fcc00078e0202 */
[----:B------:R-:W0:Y:S01]  /*00b0*/  LDC.64 R4, c[0x0][0x388] ;  /* 0x0000e200ff047b82 */ /* 0x000e220000000a00 */
[----:B-1----:R-:W0:Y:S01]  /*00c0*/  LDG.E R3, desc[UR4][R2.64] ;  /* 0x0000000402037981 */ /* 0x002e22000c1e1900 */
[----:B------:R-:W-:Y:S02]  /*00d0*/  HFMA2 R7, -RZ, RZ, 0, 5.9604644775390625e-08 ;  /* 0x00000001ff077431 */ /* 0x000fe400000001ff */
[----:B0-----:R-:W-:-:S05]  /*00e0*/  IMAD.WIDE R4, R3, 0x4, R4 ;  /* 0x0000000403047825 */ /* 0x001fca00078e0204 */
[----:B------:R-:W-:Y:S01]  /*00f0*/  REDG.E.ADD.STRONG.GPU desc[UR4][R4.64], R7 ;  /* 0x000000070400798e */ /* 0x000fe2000c12e104 */
[----:B------:R-:W-:Y:S05]  /*0100*/  EXIT ;  /* 0x000000000000794d */ /* 0x000fea0003800000 */
.L_x_0:
[----:B------:R-:W-:-:S00]  /*0110*/  BRA `(.L_x_0) ;  /* 0xfffffffc00fc7947 */ /* 0x000fc0000383ffff */
[----:B------:R-:W-:-:S00]  /*0120*/  NOP ;  /* 0x0000000000007918 */ /* 0x000fc00000000000 */
        /* <DEDUP_REMOVED lines=13> */
.L_x_2:


//--------------------- .text._Z11init_bucketPii  --------------------------
	.section	.text._Z11init_bucketPii,"ax",@progbits
	.align	128
        .global         _Z11init_bucketPii
        .type           _Z11init_bucketPii,@function
        .size           _Z11init_bucketPii,(.L_x_3 - _Z11init_bucketPii)
        .other          _Z11init_bucketPii,@"STO_CUDA_ENTRY STV_DEFAULT"
_Z11init_bucketPii:
.text._Z11init_bucketPii:
        /* <DEDUP_REMOVED lines=10> */
[----:B0-----:R-:W-:-:S05]  /*00a0*/  IMAD.WIDE R2, R5, 0x4, R2 ;  /* 0x0000000405027825 */ /* 0x001fca00078e0202 */
[----:B-1----:R-:W-:Y:S01]  /*00b0*/  STG.E desc[UR4][R2.64], RZ ;  /* 0x000000ff02007986 */ /* 0x002fe2000c101904 */
[----:B------:R-:W-:Y:S05]  /*00c0*/  EXIT ;  /* 0x000000000000794d */ /* 0x000fea0003800000 */
.L_x_1:
        /* <DEDUP_REMOVED lines=11> */
.L_x_3:


//--------------------- .nv.shared.reserved.0     --------------------------
	.section	.nv.shared.reserved.0,"aw",@nobits
	.weak		__nv_reservedSMEM_offset_0_alias
	.size		__nv_reservedSMEM_offset_0_alias, 0, 64
	.other		__nv_reservedSMEM_offset_0_alias,@"STO_CUDA_RESERVED_SHARED STV_DEFAULT"
__nv_reservedSMEM_offset_0_alias:
	.zero		0
	.zero		64


//--------------------- .nv.constant0._Z5countPiS_i --------------------------
	.section	.nv.constant0._Z5countPiS_i,"a",@progbits
	.sectionflags	@""
	.align	4
.nv.constant0._Z5countPiS_i:
	.zero		916


//--------------------- .nv.constant0._Z11init_bucketPii --------------------------
	.section	.nv.constant0._Z11init_bucketPii,"a",@progbits
	.sectionflags	@""
	.align	4
.nv.constant0._Z11init_bucketPii:
	.zero		908


//--------------------- SYMBOLS --------------------------

	.type		.nv.reservedSmem.offset0,@object
	.size		.nv.reservedSmem.offset0,0x4
